//
// Generated by NVIDIA NVVM Compiler
//
// Compiler Build ID: CL-36424714
// Cuda compilation tools, release 13.0, V13.0.88
// Based on NVVM 20.0.0
//

.version 9.0
.target sm_100
.address_size 64

	// .globl	_Z13test_functionv
.extern .func  (.param .b32 func_retval0) vprintf
(
	.param .b64 vprintf_param_0,
	.param .b64 vprintf_param_1
)
;
.const .align 4 .u32 dev_N;
.const .align 4 .u32 dev_DIF;
.global .align 1 .b8 $str[6] = {37, 100, 32, 45, 32};

.visible .entry _Z13test_functionv()
{


	ret;

}
	// .globl	_Z4testv
.visible .entry _Z4testv()
{


	ret;

}
	// .globl	_Z12init_tableroPi
.visible .entry _Z12init_tableroPi(
	.param .u64 .ptr .align 1 _Z12init_tableroPi_param_0
)
{
	.local .align 8 .b8 	__local_depot2[8];
	.reg .b64 	%SP;
	.reg .b64 	%SPL;
	.reg .b32 	%r<14>;
	.reg .b64 	%rd<9>;

	mov.u64 	%SPL, __local_depot2;
	cvta.local.u64 	%SP, %SPL;
	ld.param.u64 	%rd1, [_Z12init_tableroPi_param_0];
	cvta.to.global.u64 	%rd2, %rd1;
	add.u64 	%rd3, %SP, 0;
	add.u64 	%rd4, %SPL, 0;
	mov.u32 	%r1, %ctaid.x;
	mov.u32 	%r2, %ntid.x;
	mov.u32 	%r3, %tid.x;
	mad.lo.s32 	%r4, %r1, %r2, %r3;
	mov.u32 	%r5, %ctaid.y;
	mov.u32 	%r6, %ntid.y;
	mov.u32 	%r7, %tid.y;
	mad.lo.s32 	%r8, %r5, %r6, %r7;
	ld.const.u32 	%r9, [dev_N];
	mad.lo.s32 	%r10, %r9, %r8, %r4;
	st.local.u32 	[%rd4], %r10;
	mov.u64 	%rd5, $str;
	cvta.global.u64 	%rd6, %rd5;
	{ // callseq 0, 0
	.param .b64 param0;
	st.param.b64 	[param0], %rd6;
	.param .b64 param1;
	st.param.b64 	[param1], %rd3;
	.param .b32 retval0;
	call.uni (retval0), 
	vprintf, 
	(
	param0, 
	param1
	);
	ld.param.b32 	%r11, [retval0];
	} // callseq 0
	mul.wide.s32 	%rd7, %r10, 4;
	add.s64 	%rd8, %rd2, %rd7;
	mov.b32 	%r13, 1;
	st.global.u32 	[%rd8], %r13;
	ret;

}


// ===== COMPILED SASS (sm_100) =====

	.target	sm_100

	.elftype	@"ET_EXEC"


//--------------------- .note.nv.tkinfo           --------------------------
	.section	.note.nv.tkinfo,"",@"SHT_NOTE"
	.sectionflags	@"SHF_NOTE_NV_TKINFO"
	.tkinfo
        /*0018*/ 	.word	0x00000002
        /*0030*/ 	.string	""
        /*0030*/ 	.string	"ptxas"
        /*0030*/ 	.string	"Cuda compilation tools, release 13.0, V13.0.88"
        /*0030*/ 	.string	"Build cuda_13.0.r13.0/compiler.36424714_0"
        /*0030*/ 	.string	"-arch sm_100 -m 64 "



//--------------------- .note.nv.cuinfo           --------------------------
	.section	.note.nv.cuinfo,"",@"SHT_NOTE"
	.sectionflags	@"SHF_NOTE_NV_CUINFO"
        /*0018*/ 	.short	0x0002
        /*001a*/ 	.short	0x0064
        /*001c*/ 	.short	0x0082
	.zero		2


//--------------------- .nv.info                  --------------------------
	.section	.nv.info,"",@"SHT_CUDA_INFO"
	.align	4


	//----- nvinfo : EIATTR_REGCOUNT
	.align		4
        /*0000*/ 	.byte	0x04, 0x2f
        /*0002*/ 	.short	(.L_4 - .L_3)
	.align		4
.L_3:
        /*0004*/ 	.word	index@(_Z13test_functionv)
        /*0008*/ 	.word	0x00000004


	//----- nvinfo : EIATTR_FRAME_SIZE
	.align		4
.L_4:
        /*000c*/ 	.byte	0x04, 0x11
        /*000e*/ 	.short	(.L_6 - .L_5)
	.align		4
.L_5:
        /*0010*/ 	.word	index@(_Z13test_functionv)
        /*0014*/ 	.word	0x00000000


	//----- nvinfo : EIATTR_REGCOUNT
	.align		4
.L_6:
        /*0018*/ 	.byte	0x04, 0x2f
        /*001a*/ 	.short	(.L_8 - .L_7)
	.align		4
.L_7:
        /*001c*/ 	.word	index@(_Z4testv)
        /*0020*/ 	.word	0x00000004


	//----- nvinfo : EIATTR_FRAME_SIZE
	.align		4
.L_8:
        /*0024*/ 	.byte	0x04, 0x11
        /*0026*/ 	.short	(.L_10 - .L_9)
	.align		4
.L_9:
        /*0028*/ 	.word	index@(_Z4testv)
        /*002c*/ 	.word	0x00000000


	//----- nvinfo : EIATTR_REGCOUNT
	.align		4
.L_10:
        /*0030*/ 	.byte	0x04, 0x2f
        /*0032*/ 	.short	(.L_12 - .L_11)
	.align		4
.L_11:
        /*0034*/ 	.word	index@(_Z12init_tableroPi)
        /*0038*/ 	.word	0x00000018


	//----- nvinfo : EIATTR_FRAME_SIZE
	.align		4
.L_12:
        /*003c*/ 	.byte	0x04, 0x11
        /*003e*/ 	.short	(.L_14 - .L_13)
	.align		4
.L_13:
        /*0040*/ 	.word	index@(_Z12init_tableroPi)
        /*0044*/ 	.word	0x00000008


	//----- nvinfo : EIATTR_MIN_STACK_SIZE
	.align		4
.L_14:
        /*0048*/ 	.byte	0x04, 0x12
        /*004a*/ 	.short	(.L_16 - .L_15)
	.align		4
.L_15:
        /*004c*/ 	.word	index@(_Z12init_tableroPi)
        /*0050*/ 	.word	0x00000008


	//----- nvinfo : EIATTR_MIN_STACK_SIZE
	.align		4
.L_16:
        /*0054*/ 	.byte	0x04, 0x12
        /*0056*/ 	.short	(.L_18 - .L_17)
	.align		4
.L_17:
        /*0058*/ 	.word	index@(_Z4testv)
        /*005c*/ 	.word	0x00000000


	//----- nvinfo : EIATTR_MIN_STACK_SIZE
	.align		4
.L_18:
        /*0060*/ 	.byte	0x04, 0x12
        /*0062*/ 	.short	(.L_20 - .L_19)
	.align		4
.L_19:
        /*0064*/ 	.word	index@(_Z13test_functionv)
        /*0068*/ 	.word	0x00000000
.L_20:


//--------------------- .nv.compat                --------------------------
	.section	.nv.compat,"",@"SHT_CUDA_COMPAT_INFO"
	.align	4
        /*0000*/ 	.byte	0x02, 0x09, 0x00, 0x00, 0x02, 0x02, 0x01, 0x00, 0x02, 0x05, 0x05, 0x00, 0x03, 0x07, 0x01, 0x01
        /*0010*/ 	.byte	0x02, 0x03, 0x00, 0x00, 0x02, 0x06, 0x01, 0x00, 0x04, 0x0b, 0x08, 0x00, 0x09, 0x00, 0x00, 0x00
        /*0020*/ 	.byte	0x00, 0x00, 0x00, 0x00


//--------------------- .nv.info._Z12init_tableroPi --------------------------
	.section	.nv.info._Z12init_tableroPi,"",@"SHT_CUDA_INFO"
	.sectionflags	@""
	.align	4


	//----- nvinfo : EIATTR_CUDA_API_VERSION
	.align		4
        /*0000*/ 	.byte	0x04, 0x37
        /*0002*/ 	.short	(.L_22 - .L_21)
.L_21:
        /*0004*/ 	.word	0x00000082


	//----- nvinfo : EIATTR_KPARAM_INFO
	.align		4
.L_22:
        /*0008*/ 	.byte	0x04, 0x17
        /*000a*/ 	.short	(.L_24 - .L_23)
.L_23:
        /*000c*/ 	.word	0x00000000
        /*0010*/ 	.short	0x0000
        /*0012*/ 	.short	0x0000
        /*0014*/ 	.byte	0x00, 0xf5, 0x21, 0x00


	//----- nvinfo : EIATTR_SPARSE_MMA_MASK
	.align		4
.L_24:
        /*0018*/ 	.byte	0x03, 0x50
        /*001a*/ 	.short	0x0000


	//----- nvinfo : EIATTR_MAXREG_COUNT
	.align		4
        /*001c*/ 	.byte	0x03, 0x1b
        /*001e*/ 	.short	0x00ff


	//----- nvinfo : EIATTR_EXTERNS
	.align		4
        /*0020*/ 	.byte	0x04, 0x0f
        /*0022*/ 	.short	(.L_26 - .L_25)


	//   ....[0]....
	.align		4
.L_25:
        /*0024*/ 	.word	index@(vprintf)


	//----- nvinfo : EIATTR_MERCURY_ISA_VERSION
	.align		4
.L_26:
        /*0028*/ 	.byte	0x03, 0x5f
        /*002a*/ 	.short	0x0101


	//----- nvinfo : EIATTR_VRC_CTA_INIT_COUNT
	.align		4
        /*002c*/ 	.byte	0x02, 0x4a
	.zero		1
	.zero		1


	//----- nvinfo : EIATTR_SYSCALL_OFFSETS
	.align		4
        /*0030*/ 	.byte	0x04, 0x46
        /*0032*/ 	.short	(.L_28 - .L_27)


	//   ....[0]....
.L_27:
        /*0034*/ 	.word	0x00000180


	//----- nvinfo : EIATTR_EXIT_INSTR_OFFSETS
	.align		4
.L_28:
        /*0038*/ 	.byte	0x04, 0x1c
        /*003a*/ 	.short	(.L_30 - .L_29)


	//   ....[0]....
.L_29:
        /*003c*/ 	.word	0x000001d0


	//----- nvinfo : EIATTR_CBANK_PARAM_SIZE
	.align		4
.L_30:
        /*0040*/ 	.byte	0x03, 0x19
        /*0042*/ 	.short	0x0008


	//----- nvinfo : EIATTR_PARAM_CBANK
	.align		4
        /*0044*/ 	.byte	0x04, 0x0a
        /*0046*/ 	.short	(.L_32 - .L_31)
	.align		4
.L_31:
        /*0048*/ 	.word	index@(.nv.constant0._Z12init_tableroPi)
        /*004c*/ 	.short	0x0380
        /*004e*/ 	.short	0x0008


	//----- nvinfo : EIATTR_SW_WAR
	.align		4
.L_32:
        /*0050*/ 	.byte	0x04, 0x36
        /*0052*/ 	.short	(.L_34 - .L_33)
.L_33:
        /*0054*/ 	.word	0x00000008
.L_34:


//--------------------- .nv.info._Z4testv         --------------------------
	.section	.nv.info._Z4testv,"",@"SHT_CUDA_INFO"
	.sectionflags	@""
	.align	4


	//----- nvinfo : EIATTR_CUDA_API_VERSION
	.align		4
        /*0000*/ 	.byte	0x04, 0x37
        /*0002*/ 	.short	(.L_36 - .L_35)
.L_35:
        /*0004*/ 	.word	0x00000082


	//----- nvinfo : EIATTR_SPARSE_MMA_MASK
	.align		4
.L_36:
        /*0008*/ 	.byte	0x03, 0x50
        /*000a*/ 	.short	0x0000


	//----- nvinfo : EIATTR_MAXREG_COUNT
	.align		4
        /*000c*/ 	.byte	0x03, 0x1b
        /*000e*/ 	.short	0x00ff


	//----- nvinfo : EIATTR_MERCURY_ISA_VERSION
	.align		4
        /*0010*/ 	.byte	0x03, 0x5f
        /*0012*/ 	.short	0x0101


	//----- nvinfo : EIATTR_VRC_CTA_INIT_COUNT
	.align		4
        /*0014*/ 	.byte	0x02, 0x4a
	.zero		1
	.zero		1


	//----- nvinfo : EIATTR_EXIT_INSTR_OFFSETS
	.align		4
        /*0018*/ 	.byte	0x04, 0x1c
        /*001a*/ 	.short	(.L_38 - .L_37)


	//   ....[0]....
.L_37:
        /*001c*/ 	.word	0x00000010


	//----- nvinfo : EIATTR_SW_WAR
	.align		4
.L_38:
        /*0020*/ 	.byte	0x04, 0x36
        /*0022*/ 	.short	(.L_40 - .L_39)
.L_39:
        /*0024*/ 	.word	0x00000008
.L_40:


//--------------------- .nv.info._Z13test_functionv --------------------------
	.section	.nv.info._Z13test_functionv,"",@"SHT_CUDA_INFO"
	.sectionflags	@""
	.align	4


	//----- nvinfo : EIATTR_CUDA_API_VERSION
	.align		4
        /*0000*/ 	.byte	0x04, 0x37
        /*0002*/ 	.short	(.L_42 - .L_41)
.L_41:
        /*0004*/ 	.word	0x00000082


	//----- nvinfo : EIATTR_SPARSE_MMA_MASK
	.align		4
.L_42:
        /*0008*/ 	.byte	0x03, 0x50
        /*000a*/ 	.short	0x0000


	//----- nvinfo : EIATTR_MAXREG_COUNT
	.align		4
        /*000c*/ 	.byte	0x03, 0x1b
        /*000e*/ 	.short	0x00ff


	//----- nvinfo : EIATTR_MERCURY_ISA_VERSION
	.align		4
        /*0010*/ 	.byte	0x03, 0x5f
        /*0012*/ 	.short	0x0101


	//----- nvinfo : EIATTR_VRC_CTA_INIT_COUNT
	.align		4
        /*0014*/ 	.byte	0x02, 0x4a
	.zero		1
	.zero		1


	//----- nvinfo : EIATTR_EXIT_INSTR_OFFSETS
	.align		4
        /*0018*/ 	.byte	0x04, 0x1c
        /*001a*/ 	.short	(.L_44 - .L_43)


	//   ....[0]....
.L_43:
        /*001c*/ 	.word	0x00000010


	//----- nvinfo : EIATTR_SW_WAR
	.align		4
.L_44:
        /*0020*/ 	.byte	0x04, 0x36
        /*0022*/ 	.short	(.L_46 - .L_45)
.L_45:
        /*0024*/ 	.word	0x00000008
.L_46:


//--------------------- .nv.callgraph             --------------------------
	.section	.nv.callgraph,"",@"SHT_CUDA_CALLGRAPH"
	.align	4
	.sectionentsize	8
	.align		4
        /*0000*/ 	.word	0x00000000
	.align		4
        /*0004*/ 	.word	0xffffffff
	.align		4
        /*0008*/ 	.word	index@(_Z12init_tableroPi)
	.align		4
        /*000c*/ 	.word	index@(vprintf)
	.align		4
        /*0010*/ 	.word	0x00000000
	.align		4
        /*0014*/ 	.word	0xfffffffe
	.align		4
        /*0018*/ 	.word	0x00000000
	.align		4
        /*001c*/ 	.word	0xfffffffd
	.align		4
        /*0020*/ 	.word	0x00000000
	.align		4
        /*0024*/ 	.word	0xfffffffc


//--------------------- .nv.constant4             --------------------------
	.section	.nv.constant4,"a",@progbits
	.align	8
	.align		8
.nv.constant4:
        /*0000*/ 	.dword	vprintf
	.align		8
        /*0008*/ 	.dword	$str


//--------------------- .nv.constant3             --------------------------
	.section	.nv.constant3,"a",@progbits
	.align	4
.nv.constant3:
	.type		dev_N,@object
	.size		dev_N,(dev_DIF - dev_N)
dev_N:
	.zero		4
	.type		dev_DIF,@object
	.size		dev_DIF,(.L_1 - dev_DIF)
dev_DIF:
	.zero		4
.L_1:


//--------------------- .text._Z12init_tableroPi  --------------------------
	.section	.text._Z12init_tableroPi,"ax",@progbits
	.align	128
        .global         _Z12init_tableroPi
        .type           _Z12init_tableroPi,@function
        .size           _Z12init_tableroPi,(.L_x_4 - _Z12init_tableroPi)
        .other          _Z12init_tableroPi,@"STO_CUDA_ENTRY STV_DEFAULT"
_Z12init_tableroPi:
.text._Z12init_tableroPi:
[----:B------:R-:W0:Y:S01]  /*0000*/  LDC R1, c[0x0][0x37c] ;  /* 0x0000df00ff017b82 */ /* 0x000e220000000800 */
[----:B------:R-:W1:Y:S01]  /*0010*/  S2R R3, SR_TID.X ;  /* 0x0000000000037919 */ /* 0x000e620000002100 */
[----:B------:R-:W2:Y:S06]  /*0020*/  LDCU UR5, c[0x0][0x2fc] ;  /* 0x00005f80ff0577ac */ /* 0x000eac0008000800 */
[----:B------:R-:W1:Y:S01]  /*0030*/  S2UR UR4, SR_CTAID.X ;  /* 0x00000000000479c3 */ /* 0x000e620000002500 */
[----:B0-----:R-:W-:Y:S01]  /*0040*/  IADD3 R1, PT, PT, R1, -0x8, RZ ;  /* 0xfffffff801017810 */ /* 0x001fe20007ffe0ff */
[----:B------:R-:W0:Y:S01]  /*0050*/  S2R R5, SR_TID.Y ;  /* 0x0000000000057919 */ /* 0x000e220000002200 */
[----:B------:R-:W3:Y:S01]  /*0060*/  LDCU UR7, c[0x3][URZ] ;  /* 0x00c00000ff0777ac */ /* 0x000ee20008000800 */
[----:B------:R-:W4:Y:S04]  /*0070*/  LDCU.64 UR36, c[0x0][0x358] ;  /* 0x00006b00ff2477ac */ /* 0x000f280008000a00 */
[----:B------:R-:W1:Y:S08]  /*0080*/  LDC R2, c[0x0][0x360] ;  /* 0x0000d800ff027b82 */ /* 0x000e700000000800 */
[----:B------:R-:W0:Y:S08]  /*0090*/  S2UR UR6, SR_CTAID.Y ;  /* 0x00000000000679c3 */ /* 0x000e300000002600 */
[----:B------:R-:W0:Y:S01]  /*00a0*/  LDC R0, c[0x0][0x364] ;  /* 0x0000d900ff007b82 */ /* 0x000e220000000800 */
[----:B-1----:R-:W-:Y:S01]  /*00b0*/  IMAD R2, R2, UR4, R3 ;  /* 0x0000000402027c24 */ /* 0x002fe2000f8e0203 */
[----:B------:R-:W1:Y:S01]  /*00c0*/  LDCU UR4, c[0x0][0x2f8] ;  /* 0x00005f00ff0477ac */ /* 0x000e620008000800 */
[----:B0-----:R-:W-:Y:S01]  /*00d0*/  IMAD R3, R0, UR6, R5 ;  /* 0x0000000600037c24 */ /* 0x001fe2000f8e0205 */
[----:B------:R-:W-:-:S02]  /*00e0*/  MOV R0, 0x0 ;  /* 0x0000000000007802 */ /* 0x000fc40000000f00 */
[----:B-1----:R-:W-:Y:S01]  /*00f0*/  IADD3 R6, P0, PT, R1, UR4, RZ ;  /* 0x0000000401067c10 */ /* 0x002fe2000ff1e0ff */
[----:B---3--:R-:W-:Y:S01]  /*0100*/  IMAD R2, R3, UR7, R2 ;  /* 0x0000000703027c24 */ /* 0x008fe2000f8e0202 */
[----:B------:R0:W1:Y:S01]  /*0110*/  LDC.64 R8, c[0x4][R0] ;  /* 0x0100000000087b82 */ /* 0x0000620000000a00 */
[----:B------:R-:W3:Y:S01]  /*0120*/  LDCU.64 UR6, c[0x4][0x8] ;  /* 0x01000100ff0677ac */ /* 0x000ee20008000a00 */
[----:B--2---:R-:W-:Y:S02]  /*0130*/  IADD3.X R7, PT, PT, RZ, UR5, RZ, P0, !PT ;  /* 0x00000005ff077c10 */ /* 0x004fe400087fe4ff */
[----:B------:R0:W-:Y:S01]  /*0140*/  STL [R1], R2 ;  /* 0x0000000201007387 */ /* 0x0001e20000100800 */
[----:B---3--:R-:W-:Y:S01]  /*0150*/  MOV R4, UR6 ;  /* 0x0000000600047c02 */ /* 0x008fe20008000f00 */
[----:B0---4-:R-:W-:-:S07]  /*0160*/  IMAD.U32 R5, RZ, RZ, UR7 ;  /* 0x00000007ff057e24 */ /* 0x011fce000f8e00ff */
[----:B------:R-:W-:-:S07]  /*0170*/  LEPC R20, `(.L_x_0) ;  /* 0x000000001014794e */ /* 0x000fce0000000000 */
[----:B-1----:R-:W-:Y:S05]  /*0180*/  CALL.ABS.NOINC R8 ;  /* 0x0000000008007343 */ /* 0x002fea0003c00000 */
.L_x_0:
[----:B------:R-:W0:Y:S01]  /*0190*/  LDC.64 R4, c[0x0][0x380] ;  /* 0x0000e000ff047b82 */ /* 0x000e220000000a00 */
[----:B------:R-:W-:Y:S02]  /*01a0*/  IMAD.MOV.U32 R7, RZ, RZ, 0x1 ;  /* 0x00000001ff077424 */ /* 0x000fe400078e00ff */
[----:B0-----:R-:W-:-:S05]  /*01b0*/  IMAD.WIDE R2, R2, 0x4, R4 ;  /* 0x0000000402027825 */ /* 0x001fca00078e0204 */
[----:B------:R-:W-:Y:S01]  /*01c0*/  STG.E desc[UR36][R2.64], R7 ;  /* 0x0000000702007986 */ /* 0x000fe2000c101924 */
[----:B------:R-:W-:Y:S05]  /*01d0*/  EXIT ;  /* 0x000000000000794d */ /* 0x000fea0003800000 */
.L_x_1:
[----:B------:R-:W-:-:S00]  /*01e0*/  BRA `(.L_x_1) ;  /* 0xfffffffc00fc7947 */ /* 0x000fc0000383ffff */
[----:B------:R-:W-:-:S00]  /*01f0*/  NOP ;  /* 0x0000000000007918 */ /* 0x000fc00000000000 */
        /* <DEDUP_REMOVED lines=8> */
.L_x_4:


//--------------------- .text._Z4testv            --------------------------
	.section	.text._Z4testv,"ax",@progbits
	.align	128
        .global         _Z4testv
        .type           _Z4testv,@function
        .size           _Z4testv,(.L_x_5 - _Z4testv)
        .other          _Z4testv,@"STO_CUDA_ENTRY STV_DEFAULT"
_Z4testv:
.text._Z4testv:
[----:B------:R-:W-:Y:S01]  /*0000*/  LDC R1, c[0x0][0x37c] ;  /* 0x0000df00ff017b82 */ /* 0x000fe20000000800 */
[----:B------:R-:W-:Y:S05]  /*0010*/  EXIT ;  /* 0x000000000000794d */ /* 0x000fea0003800000 */
.L_x_2:
        /* <DEDUP_REMOVED lines=14> */
.L_x_5:


//--------------------- .text._Z13test_functionv  --------------------------
	.section	.text._Z13test_functionv,"ax",@progbits
	.align	128
        .global         _Z13test_functionv
        .type           _Z13test_functionv,@function
        .size           _Z13test_functionv,(.L_x_6 - _Z13test_functionv)
        .other          _Z13test_functionv,@"STO_CUDA_ENTRY STV_DEFAULT"
_Z13test_functionv:
.text._Z13test_functionv:
[----:B------:R-:W-:Y:S01]  /*0000*/  LDC R1, c[0x0][0x37c] ;  /* 0x0000df00ff017b82 */ /* 0x000fe20000000800 */
[----:B------:R-:W-:Y:S05]  /*0010*/  EXIT ;  /* 0x000000000000794d */ /* 0x000fea0003800000 */
.L_x_3:
        /* <DEDUP_REMOVED lines=14> */
.L_x_6:


//--------------------- .nv.global.init           --------------------------
	.section	.nv.global.init,"aw",@progbits
.nv.global.init:
	.type		$str,@object
	.size		$str,(.L_2 - $str)
$str:
        /*0000*/ 	.byte	0x25, 0x64, 0x20, 0x2d, 0x20, 0x00
.L_2:


//--------------------- .nv.shared.reserved.0     --------------------------
	.section	.nv.shared.reserved.0,"aw",@nobits
	.weak		__nv_reservedSMEM_offset_0_alias
	.size		__nv_reservedSMEM_offset_0_alias, 0, 64
	.other		__nv_reservedSMEM_offset_0_alias,@"STO_CUDA_RESERVED_SHARED STV_DEFAULT"
__nv_reservedSMEM_offset_0_alias:
	.zero		0
	.zero		64


//--------------------- .nv.constant0._Z12init_tableroPi --------------------------
	.section	.nv.constant0._Z12init_tableroPi,"a",@progbits
	.sectionflags	@""
	.align	4
.nv.constant0._Z12init_tableroPi:
	.zero		904


//--------------------- .nv.constant0._Z4testv    --------------------------
	.section	.nv.constant0._Z4testv,"a",@progbits
	.sectionflags	@""
	.align	4
.nv.constant0._Z4testv:
	.zero		896


//--------------------- .nv.constant0._Z13test_functionv --------------------------
	.section	.nv.constant0._Z13test_functionv,"a",@progbits
	.sectionflags	@""
	.align	4
.nv.constant0._Z13test_functionv:
	.zero		896


//--------------------- SYMBOLS --------------------------

	.type		.nv.reservedSmem.offset0,@object
	.size		.nv.reservedSmem.offset0,0x4
	.type		vprintf,@function
